//
// Generated by NVIDIA NVVM Compiler
//
// Compiler Build ID: CL-36424714
// Cuda compilation tools, release 13.0, V13.0.88
// Based on NVVM 20.0.0
//

.version 9.0
.target sm_100
.address_size 64

	// .globl	_Z15add_bias_kernelIfEvPT_PKS0_ii
.global .align 1 .b8 _ZN41_INTERNAL_fdeba83e_4_k_cu_7a57301f_1313104cuda3std3__45__cpo5beginE[1];
.global .align 1 .b8 _ZN41_INTERNAL_fdeba83e_4_k_cu_7a57301f_1313104cuda3std3__45__cpo3endE[1];
.global .align 1 .b8 _ZN41_INTERNAL_fdeba83e_4_k_cu_7a57301f_1313104cuda3std3__45__cpo6cbeginE[1];
.global .align 1 .b8 _ZN41_INTERNAL_fdeba83e_4_k_cu_7a57301f_1313104cuda3std3__45__cpo4cendE[1];
.global .align 1 .b8 _ZN41_INTERNAL_fdeba83e_4_k_cu_7a57301f_1313104cuda3std3__45__cpo6rbeginE[1];
.global .align 1 .b8 _ZN41_INTERNAL_fdeba83e_4_k_cu_7a57301f_1313104cuda3std3__45__cpo4rendE[1];
.global .align 1 .b8 _ZN41_INTERNAL_fdeba83e_4_k_cu_7a57301f_1313104cuda3std3__45__cpo7crbeginE[1];
.global .align 1 .b8 _ZN41_INTERNAL_fdeba83e_4_k_cu_7a57301f_1313104cuda3std3__45__cpo5crendE[1];
.global .align 1 .b8 _ZN41_INTERNAL_fdeba83e_4_k_cu_7a57301f_1313104cuda3std3__443_GLOBAL__N__fdeba83e_4_k_cu_7a57301f_1313106ignoreE[1];
.global .align 1 .b8 _ZN41_INTERNAL_fdeba83e_4_k_cu_7a57301f_1313104cuda3std3__419piecewise_constructE[1];
.global .align 1 .b8 _ZN41_INTERNAL_fdeba83e_4_k_cu_7a57301f_1313104cuda3std3__48in_placeE[1];
.global .align 1 .b8 _ZN41_INTERNAL_fdeba83e_4_k_cu_7a57301f_1313104cuda3std3__420unreachable_sentinelE[1];
.global .align 1 .b8 _ZN41_INTERNAL_fdeba83e_4_k_cu_7a57301f_1313104cuda3std3__47nulloptE[1];
.global .align 1 .b8 _ZN41_INTERNAL_fdeba83e_4_k_cu_7a57301f_1313104cuda3std3__48unexpectE[1];
.global .align 1 .b8 _ZN41_INTERNAL_fdeba83e_4_k_cu_7a57301f_1313104cuda3std6ranges3__45__cpo4swapE[1];
.global .align 1 .b8 _ZN41_INTERNAL_fdeba83e_4_k_cu_7a57301f_1313104cuda3std6ranges3__45__cpo9iter_moveE[1];
.global .align 1 .b8 _ZN41_INTERNAL_fdeba83e_4_k_cu_7a57301f_1313104cuda3std6ranges3__45__cpo5beginE[1];
.global .align 1 .b8 _ZN41_INTERNAL_fdeba83e_4_k_cu_7a57301f_1313104cuda3std6ranges3__45__cpo3endE[1];
.global .align 1 .b8 _ZN41_INTERNAL_fdeba83e_4_k_cu_7a57301f_1313104cuda3std6ranges3__45__cpo6cbeginE[1];
.global .align 1 .b8 _ZN41_INTERNAL_fdeba83e_4_k_cu_7a57301f_1313104cuda3std6ranges3__45__cpo4cendE[1];
.global .align 1 .b8 _ZN41_INTERNAL_fdeba83e_4_k_cu_7a57301f_1313104cuda3std6ranges3__45__cpo7advanceE[1];
.global .align 1 .b8 _ZN41_INTERNAL_fdeba83e_4_k_cu_7a57301f_1313104cuda3std6ranges3__45__cpo9iter_swapE[1];
.global .align 1 .b8 _ZN41_INTERNAL_fdeba83e_4_k_cu_7a57301f_1313104cuda3std6ranges3__45__cpo4nextE[1];
.global .align 1 .b8 _ZN41_INTERNAL_fdeba83e_4_k_cu_7a57301f_1313104cuda3std6ranges3__45__cpo4prevE[1];
.global .align 1 .b8 _ZN41_INTERNAL_fdeba83e_4_k_cu_7a57301f_1313104cuda3std6ranges3__45__cpo4dataE[1];
.global .align 1 .b8 _ZN41_INTERNAL_fdeba83e_4_k_cu_7a57301f_1313104cuda3std6ranges3__45__cpo5cdataE[1];
.global .align 1 .b8 _ZN41_INTERNAL_fdeba83e_4_k_cu_7a57301f_1313104cuda3std6ranges3__45__cpo4sizeE[1];
.global .align 1 .b8 _ZN41_INTERNAL_fdeba83e_4_k_cu_7a57301f_1313104cuda3std6ranges3__45__cpo5ssizeE[1];
.global .align 1 .b8 _ZN41_INTERNAL_fdeba83e_4_k_cu_7a57301f_1313104cuda3std6ranges3__45__cpo8distanceE[1];
.global .align 1 .b8 _ZN41_INTERNAL_fdeba83e_4_k_cu_7a57301f_1313106thrust24THRUST_300001_SM_1000_NS8cuda_cub3parE[1];
.global .align 1 .b8 _ZN41_INTERNAL_fdeba83e_4_k_cu_7a57301f_1313106thrust24THRUST_300001_SM_1000_NS8cuda_cub10par_nosyncE[1];
.global .align 1 .b8 _ZN41_INTERNAL_fdeba83e_4_k_cu_7a57301f_1313106thrust24THRUST_300001_SM_1000_NS6system6detail10sequential3seqE[1];
.global .align 1 .b8 _ZN41_INTERNAL_fdeba83e_4_k_cu_7a57301f_1313106thrust24THRUST_300001_SM_1000_NS12placeholders2_1E[1];
.global .align 1 .b8 _ZN41_INTERNAL_fdeba83e_4_k_cu_7a57301f_1313106thrust24THRUST_300001_SM_1000_NS12placeholders2_2E[1];
.global .align 1 .b8 _ZN41_INTERNAL_fdeba83e_4_k_cu_7a57301f_1313106thrust24THRUST_300001_SM_1000_NS12placeholders2_3E[1];
.global .align 1 .b8 _ZN41_INTERNAL_fdeba83e_4_k_cu_7a57301f_1313106thrust24THRUST_300001_SM_1000_NS12placeholders2_4E[1];
.global .align 1 .b8 _ZN41_INTERNAL_fdeba83e_4_k_cu_7a57301f_1313106thrust24THRUST_300001_SM_1000_NS12placeholders2_5E[1];
.global .align 1 .b8 _ZN41_INTERNAL_fdeba83e_4_k_cu_7a57301f_1313106thrust24THRUST_300001_SM_1000_NS12placeholders2_6E[1];
.global .align 1 .b8 _ZN41_INTERNAL_fdeba83e_4_k_cu_7a57301f_1313106thrust24THRUST_300001_SM_1000_NS12placeholders2_7E[1];
.global .align 1 .b8 _ZN41_INTERNAL_fdeba83e_4_k_cu_7a57301f_1313106thrust24THRUST_300001_SM_1000_NS12placeholders2_8E[1];
.global .align 1 .b8 _ZN41_INTERNAL_fdeba83e_4_k_cu_7a57301f_1313106thrust24THRUST_300001_SM_1000_NS12placeholders2_9E[1];
.global .align 1 .b8 _ZN41_INTERNAL_fdeba83e_4_k_cu_7a57301f_1313106thrust24THRUST_300001_SM_1000_NS12placeholders3_10E[1];
.global .align 1 .b8 _ZN41_INTERNAL_fdeba83e_4_k_cu_7a57301f_1313106thrust24THRUST_300001_SM_1000_NS3seqE[1];

.visible .entry _Z15add_bias_kernelIfEvPT_PKS0_ii(
	.param .u64 .ptr .align 1 _Z15add_bias_kernelIfEvPT_PKS0_ii_param_0,
	.param .u64 .ptr .align 1 _Z15add_bias_kernelIfEvPT_PKS0_ii_param_1,
	.param .u32 _Z15add_bias_kernelIfEvPT_PKS0_ii_param_2,
	.param .u32 _Z15add_bias_kernelIfEvPT_PKS0_ii_param_3
)
{
	.reg .pred 	%p<5>;
	.reg .b32 	%r<17>;
	.reg .b32 	%f<2>;
	.reg .b64 	%rd<11>;

	ld.param.u64 	%rd3, [_Z15add_bias_kernelIfEvPT_PKS0_ii_param_0];
	ld.param.u64 	%rd2, [_Z15add_bias_kernelIfEvPT_PKS0_ii_param_1];
	ld.param.u32 	%r3, [_Z15add_bias_kernelIfEvPT_PKS0_ii_param_2];
	ld.param.u32 	%r4, [_Z15add_bias_kernelIfEvPT_PKS0_ii_param_3];
	cvta.to.global.u64 	%rd1, %rd3;
	mov.u32 	%r6, %ctaid.x;
	mov.u32 	%r7, %ntid.x;
	mov.u32 	%r8, %tid.x;
	mad.lo.s32 	%r1, %r6, %r7, %r8;
	mov.u32 	%r9, %ctaid.y;
	mov.u32 	%r10, %ntid.y;
	mov.u32 	%r11, %tid.y;
	mad.lo.s32 	%r12, %r9, %r10, %r11;
	setp.ge.s32 	%p1, %r1, %r3;
	setp.gt.s32 	%p2, %r12, %r4;
	or.pred  	%p3, %p1, %p2;
	@%p3 bra 	$L__BB0_4;
	setp.ne.s32 	%p4, %r12, 0;
	@%p4 bra 	$L__BB0_3;
	mul.wide.s32 	%rd9, %r1, 4;
	add.s64 	%rd10, %rd1, %rd9;
	mov.b32 	%r16, 1065353216;
	st.global.u32 	[%rd10], %r16;
	bra.uni 	$L__BB0_4;
$L__BB0_3:
	add.s32 	%r13, %r12, -1;
	mad.lo.s32 	%r14, %r3, %r13, %r1;
	cvta.to.global.u64 	%rd4, %rd2;
	mul.wide.s32 	%rd5, %r14, 4;
	add.s64 	%rd6, %rd4, %rd5;
	ld.global.f32 	%f1, [%rd6];
	add.s32 	%r15, %r14, %r3;
	mul.wide.s32 	%rd7, %r15, 4;
	add.s64 	%rd8, %rd1, %rd7;
	st.global.f32 	[%rd8], %f1;
$L__BB0_4:
	ret;

}
	// .globl	_Z15add_bias_kernelIdEvPT_PKS0_ii
.visible .entry _Z15add_bias_kernelIdEvPT_PKS0_ii(
	.param .u64 .ptr .align 1 _Z15add_bias_kernelIdEvPT_PKS0_ii_param_0,
	.param .u64 .ptr .align 1 _Z15add_bias_kernelIdEvPT_PKS0_ii_param_1,
	.param .u32 _Z15add_bias_kernelIdEvPT_PKS0_ii_param_2,
	.param .u32 _Z15add_bias_kernelIdEvPT_PKS0_ii_param_3
)
{
	.reg .pred 	%p<5>;
	.reg .b32 	%r<16>;
	.reg .b64 	%rd<12>;
	.reg .b64 	%fd<2>;

	ld.param.u64 	%rd3, [_Z15add_bias_kernelIdEvPT_PKS0_ii_param_0];
	ld.param.u64 	%rd2, [_Z15add_bias_kernelIdEvPT_PKS0_ii_param_1];
	ld.param.u32 	%r3, [_Z15add_bias_kernelIdEvPT_PKS0_ii_param_2];
	ld.param.u32 	%r4, [_Z15add_bias_kernelIdEvPT_PKS0_ii_param_3];
	cvta.to.global.u64 	%rd1, %rd3;
	mov.u32 	%r6, %ctaid.x;
	mov.u32 	%r7, %ntid.x;
	mov.u32 	%r8, %tid.x;
	mad.lo.s32 	%r1, %r6, %r7, %r8;
	mov.u32 	%r9, %ctaid.y;
	mov.u32 	%r10, %ntid.y;
	mov.u32 	%r11, %tid.y;
	mad.lo.s32 	%r12, %r9, %r10, %r11;
	setp.ge.s32 	%p1, %r1, %r3;
	setp.gt.s32 	%p2, %r12, %r4;
	or.pred  	%p3, %p1, %p2;
	@%p3 bra 	$L__BB1_4;
	setp.ne.s32 	%p4, %r12, 0;
	@%p4 bra 	$L__BB1_3;
	mul.wide.s32 	%rd9, %r1, 8;
	add.s64 	%rd10, %rd1, %rd9;
	mov.b64 	%rd11, 4607182418800017408;
	st.global.u64 	[%rd10], %rd11;
	bra.uni 	$L__BB1_4;
$L__BB1_3:
	add.s32 	%r13, %r12, -1;
	mad.lo.s32 	%r14, %r3, %r13, %r1;
	cvta.to.global.u64 	%rd4, %rd2;
	mul.wide.s32 	%rd5, %r14, 8;
	add.s64 	%rd6, %rd4, %rd5;
	ld.global.f64 	%fd1, [%rd6];
	add.s32 	%r15, %r14, %r3;
	mul.wide.s32 	%rd7, %r15, 8;
	add.s64 	%rd8, %rd1, %rd7;
	st.global.f64 	[%rd8], %fd1;
$L__BB1_4:
	ret;

}
	// .globl	_ZN3cub18CUB_300001_SM_10006detail11EmptyKernelIvEEvv
.visible .entry _ZN3cub18CUB_300001_SM_10006detail11EmptyKernelIvEEvv()
{


	ret;

}


// ===== COMPILED SASS (sm_100) =====

	.target	sm_100

	.elftype	@"ET_EXEC"


//--------------------- .note.nv.tkinfo           --------------------------
	.section	.note.nv.tkinfo,"",@"SHT_NOTE"
	.sectionflags	@"SHF_NOTE_NV_TKINFO"
	.tkinfo
        /*0018*/ 	.word	0x00000002
        /*0030*/ 	.string	""
        /*0030*/ 	.string	"ptxas"
        /*0030*/ 	.string	"Cuda compilation tools, release 13.0, V13.0.88"
        /*0030*/ 	.string	"Build cuda_13.0.r13.0/compiler.36424714_0"
        /*0030*/ 	.string	"-arch sm_100 -m 64 "



//--------------------- .note.nv.cuinfo           --------------------------
	.section	.note.nv.cuinfo,"",@"SHT_NOTE"
	.sectionflags	@"SHF_NOTE_NV_CUINFO"
        /*0018*/ 	.short	0x0002
        /*001a*/ 	.short	0x0064
        /*001c*/ 	.short	0x0082
	.zero		2


//--------------------- .nv.info                  --------------------------
	.section	.nv.info,"",@"SHT_CUDA_INFO"
	.align	4


	//----- nvinfo : EIATTR_REGCOUNT
	.align		4
        /*0000*/ 	.byte	0x04, 0x2f
        /*0002*/ 	.short	(.L_44 - .L_43)
	.align		4
.L_43:
        /*0004*/ 	.word	index@(_Z15add_bias_kernelIfEvPT_PKS0_ii)
        /*0008*/ 	.word	0x0000000a


	//----- nvinfo : EIATTR_FRAME_SIZE
	.align		4
.L_44:
        /*000c*/ 	.byte	0x04, 0x11
        /*000e*/ 	.short	(.L_46 - .L_45)
	.align		4
.L_45:
        /*0010*/ 	.word	index@(_Z15add_bias_kernelIfEvPT_PKS0_ii)
        /*0014*/ 	.word	0x00000000


	//----- nvinfo : EIATTR_REGCOUNT
	.align		4
.L_46:
        /*0018*/ 	.byte	0x04, 0x2f
        /*001a*/ 	.short	(.L_48 - .L_47)
	.align		4
.L_47:
        /*001c*/ 	.word	index@(_Z15add_bias_kernelIdEvPT_PKS0_ii)
        /*0020*/ 	.word	0x0000000a


	//----- nvinfo : EIATTR_FRAME_SIZE
	.align		4
.L_48:
        /*0024*/ 	.byte	0x04, 0x11
        /*0026*/ 	.short	(.L_50 - .L_49)
	.align		4
.L_49:
        /*0028*/ 	.word	index@(_Z15add_bias_kernelIdEvPT_PKS0_ii)
        /*002c*/ 	.word	0x00000000


	//----- nvinfo : EIATTR_REGCOUNT
	.align		4
.L_50:
        /*0030*/ 	.byte	0x04, 0x2f
        /*0032*/ 	.short	(.L_52 - .L_51)
	.align		4
.L_51:
        /*0034*/ 	.word	index@(_ZN3cub18CUB_300001_SM_10006detail11EmptyKernelIvEEvv)
        /*0038*/ 	.word	0x00000004


	//----- nvinfo : EIATTR_FRAME_SIZE
	.align		4
.L_52:
        /*003c*/ 	.byte	0x04, 0x11
        /*003e*/ 	.short	(.L_54 - .L_53)
	.align		4
.L_53:
        /*0040*/ 	.word	index@(_ZN3cub18CUB_300001_SM_10006detail11EmptyKernelIvEEvv)
        /*0044*/ 	.word	0x00000000


	//----- nvinfo : EIATTR_MIN_STACK_SIZE
	.align		4
.L_54:
        /*0048*/ 	.byte	0x04, 0x12
        /*004a*/ 	.short	(.L_56 - .L_55)
	.align		4
.L_55:
        /*004c*/ 	.word	index@(_ZN3cub18CUB_300001_SM_10006detail11EmptyKernelIvEEvv)
        /*0050*/ 	.word	0x00000000


	//----- nvinfo : EIATTR_MIN_STACK_SIZE
	.align		4
.L_56:
        /*0054*/ 	.byte	0x04, 0x12
        /*0056*/ 	.short	(.L_58 - .L_57)
	.align		4
.L_57:
        /*0058*/ 	.word	index@(_Z15add_bias_kernelIdEvPT_PKS0_ii)
        /*005c*/ 	.word	0x00000000


	//----- nvinfo : EIATTR_MIN_STACK_SIZE
	.align		4
.L_58:
        /*0060*/ 	.byte	0x04, 0x12
        /*0062*/ 	.short	(.L_60 - .L_59)
	.align		4
.L_59:
        /*0064*/ 	.word	index@(_Z15add_bias_kernelIfEvPT_PKS0_ii)
        /*0068*/ 	.word	0x00000000
.L_60:


//--------------------- .nv.compat                --------------------------
	.section	.nv.compat,"",@"SHT_CUDA_COMPAT_INFO"
	.align	4
        /*0000*/ 	.byte	0x02, 0x09, 0x00, 0x00, 0x02, 0x02, 0x01, 0x00, 0x02, 0x05, 0x05, 0x00, 0x03, 0x07, 0x01, 0x01
        /*0010*/ 	.byte	0x02, 0x03, 0x00, 0x00, 0x02, 0x06, 0x01, 0x00, 0x04, 0x0b, 0x08, 0x00, 0x09, 0x00, 0x00, 0x00
        /*0020*/ 	.byte	0x00, 0x00, 0x00, 0x00


//--------------------- .nv.info._ZN3cub18CUB_300001_SM_10006detail11EmptyKernelIvEEvv --------------------------
	.section	.nv.info._ZN3cub18CUB_300001_SM_10006detail11EmptyKernelIvEEvv,"",@"SHT_CUDA_INFO"
	.sectionflags	@""
	.align	4


	//----- nvinfo : EIATTR_CUDA_API_VERSION
	.align		4
        /*0000*/ 	.byte	0x04, 0x37
        /*0002*/ 	.short	(.L_62 - .L_61)
.L_61:
        /*0004*/ 	.word	0x00000082


	//----- nvinfo : EIATTR_SPARSE_MMA_MASK
	.align		4
.L_62:
        /*0008*/ 	.byte	0x03, 0x50
        /*000a*/ 	.short	0x0000


	//----- nvinfo : EIATTR_MAXREG_COUNT
	.align		4
        /*000c*/ 	.byte	0x03, 0x1b
        /*000e*/ 	.short	0x00ff


	//----- nvinfo : EIATTR_MERCURY_ISA_VERSION
	.align		4
        /*0010*/ 	.byte	0x03, 0x5f
        /*0012*/ 	.short	0x0101


	//----- nvinfo : EIATTR_VRC_CTA_INIT_COUNT
	.align		4
        /*0014*/ 	.byte	0x02, 0x4a
	.zero		1
	.zero		1


	//----- nvinfo : EIATTR_EXIT_INSTR_OFFSETS
	.align		4
        /*0018*/ 	.byte	0x04, 0x1c
        /*001a*/ 	.short	(.L_64 - .L_63)


	//   ....[0]....
.L_63:
        /*001c*/ 	.word	0x00000010


	//----- nvinfo : EIATTR_SW_WAR
	.align		4
.L_64:
        /*0020*/ 	.byte	0x04, 0x36
        /*0022*/ 	.short	(.L_66 - .L_65)
.L_65:
        /*0024*/ 	.word	0x00000008
.L_66:


//--------------------- .nv.info._Z15add_bias_kernelIdEvPT_PKS0_ii --------------------------
	.section	.nv.info._Z15add_bias_kernelIdEvPT_PKS0_ii,"",@"SHT_CUDA_INFO"
	.sectionflags	@""
	.align	4


	//----- nvinfo : EIATTR_CUDA_API_VERSION
	.align		4
        /*0000*/ 	.byte	0x04, 0x37
        /*0002*/ 	.short	(.L_68 - .L_67)
.L_67:
        /*0004*/ 	.word	0x00000082


	//----- nvinfo : EIATTR_KPARAM_INFO
	.align		4
.L_68:
        /*0008*/ 	.byte	0x04, 0x17
        /*000a*/ 	.short	(.L_70 - .L_69)
.L_69:
        /*000c*/ 	.word	0x00000000
        /*0010*/ 	.short	0x0003
        /*0012*/ 	.short	0x0014
        /*0014*/ 	.byte	0x00, 0xf0, 0x11, 0x00


	//----- nvinfo : EIATTR_KPARAM_INFO
	.align		4
.L_70:
        /*0018*/ 	.byte	0x04, 0x17
        /*001a*/ 	.short	(.L_72 - .L_71)
.L_71:
        /*001c*/ 	.word	0x00000000
        /*0020*/ 	.short	0x0002
        /*0022*/ 	.short	0x0010
        /*0024*/ 	.byte	0x00, 0xf0, 0x11, 0x00


	//----- nvinfo : EIATTR_KPARAM_INFO
	.align		4
.L_72:
        /*0028*/ 	.byte	0x04, 0x17
        /*002a*/ 	.short	(.L_74 - .L_73)
.L_73:
        /*002c*/ 	.word	0x00000000
        /*0030*/ 	.short	0x0001
        /*0032*/ 	.short	0x0008
        /*0034*/ 	.byte	0x00, 0xf5, 0x21, 0x00


	//----- nvinfo : EIATTR_KPARAM_INFO
	.align		4
.L_74:
        /*0038*/ 	.byte	0x04, 0x17
        /*003a*/ 	.short	(.L_76 - .L_75)
.L_75:
        /*003c*/ 	.word	0x00000000
        /*0040*/ 	.short	0x0000
        /*0042*/ 	.short	0x0000
        /*0044*/ 	.byte	0x00, 0xf5, 0x21, 0x00


	//----- nvinfo : EIATTR_SPARSE_MMA_MASK
	.align		4
.L_76:
        /*0048*/ 	.byte	0x03, 0x50
        /*004a*/ 	.short	0x0000


	//----- nvinfo : EIATTR_MAXREG_COUNT
	.align		4
        /*004c*/ 	.byte	0x03, 0x1b
        /*004e*/ 	.short	0x00ff


	//----- nvinfo : EIATTR_MERCURY_ISA_VERSION
	.align		4
        /*0050*/ 	.byte	0x03, 0x5f
        /*0052*/ 	.short	0x0101


	//----- nvinfo : EIATTR_VRC_CTA_INIT_COUNT
	.align		4
        /*0054*/ 	.byte	0x02, 0x4a
	.zero		1
	.zero		1


	//----- nvinfo : EIATTR_EXIT_INSTR_OFFSETS
	.align		4
        /*0058*/ 	.byte	0x04, 0x1c
        /*005a*/ 	.short	(.L_78 - .L_77)


	//   ....[0]....
.L_77:
        /*005c*/ 	.word	0x000000c0


	//   ....[1]....
        /*0060*/ 	.word	0x00000140


	//   ....[2]....
        /*0064*/ 	.word	0x000001e0


	//----- nvinfo : EIATTR_CBANK_PARAM_SIZE
	.align		4
.L_78:
        /*0068*/ 	.byte	0x03, 0x19
        /*006a*/ 	.short	0x0018


	//----- nvinfo : EIATTR_PARAM_CBANK
	.align		4
        /*006c*/ 	.byte	0x04, 0x0a
        /*006e*/ 	.short	(.L_80 - .L_79)
	.align		4
.L_79:
        /*0070*/ 	.word	index@(.nv.constant0._Z15add_bias_kernelIdEvPT_PKS0_ii)
        /*0074*/ 	.short	0x0380
        /*0076*/ 	.short	0x0018


	//----- nvinfo : EIATTR_SW_WAR
	.align		4
.L_80:
        /*0078*/ 	.byte	0x04, 0x36
        /*007a*/ 	.short	(.L_82 - .L_81)
.L_81:
        /*007c*/ 	.word	0x00000008
.L_82:


//--------------------- .nv.info._Z15add_bias_kernelIfEvPT_PKS0_ii --------------------------
	.section	.nv.info._Z15add_bias_kernelIfEvPT_PKS0_ii,"",@"SHT_CUDA_INFO"
	.sectionflags	@""
	.align	4


	//----- nvinfo : EIATTR_CUDA_API_VERSION
	.align		4
        /*0000*/ 	.byte	0x04, 0x37
        /*0002*/ 	.short	(.L_84 - .L_83)
.L_83:
        /*0004*/ 	.word	0x00000082


	//----- nvinfo : EIATTR_KPARAM_INFO
	.align		4
.L_84:
        /*0008*/ 	.byte	0x04, 0x17
        /*000a*/ 	.short	(.L_86 - .L_85)
.L_85:
        /*000c*/ 	.word	0x00000000
        /*0010*/ 	.short	0x0003
        /*0012*/ 	.short	0x0014
        /*0014*/ 	.byte	0x00, 0xf0, 0x11, 0x00


	//----- nvinfo : EIATTR_KPARAM_INFO
	.align		4
.L_86:
        /*0018*/ 	.byte	0x04, 0x17
        /*001a*/ 	.short	(.L_88 - .L_87)
.L_87:
        /*001c*/ 	.word	0x00000000
        /*0020*/ 	.short	0x0002
        /*0022*/ 	.short	0x0010
        /*0024*/ 	.byte	0x00, 0xf0, 0x11, 0x00


	//----- nvinfo : EIATTR_KPARAM_INFO
	.align		4
.L_88:
        /*0028*/ 	.byte	0x04, 0x17
        /*002a*/ 	.short	(.L_90 - .L_89)
.L_89:
        /*002c*/ 	.word	0x00000000
        /*0030*/ 	.short	0x0001
        /*0032*/ 	.short	0x0008
        /*0034*/ 	.byte	0x00, 0xf5, 0x21, 0x00


	//----- nvinfo : EIATTR_KPARAM_INFO
	.align		4
.L_90:
        /*0038*/ 	.byte	0x04, 0x17
        /*003a*/ 	.short	(.L_92 - .L_91)
.L_91:
        /*003c*/ 	.word	0x00000000
        /*0040*/ 	.short	0x0000
        /*0042*/ 	.short	0x0000
        /*0044*/ 	.byte	0x00, 0xf5, 0x21, 0x00


	//----- nvinfo : EIATTR_SPARSE_MMA_MASK
	.align		4
.L_92:
        /*0048*/ 	.byte	0x03, 0x50
        /*004a*/ 	.short	0x0000


	//----- nvinfo : EIATTR_MAXREG_COUNT
	.align		4
        /*004c*/ 	.byte	0x03, 0x1b
        /*004e*/ 	.short	0x00ff


	//----- nvinfo : EIATTR_MERCURY_ISA_VERSION
	.align		4
        /*0050*/ 	.byte	0x03, 0x5f
        /*0052*/ 	.short	0x0101


	//----- nvinfo : EIATTR_VRC_CTA_INIT_COUNT
	.align		4
        /*0054*/ 	.byte	0x02, 0x4a
	.zero		1
	.zero		1


	//----- nvinfo : EIATTR_EXIT_INSTR_OFFSETS
	.align		4
        /*0058*/ 	.byte	0x04, 0x1c
        /*005a*/ 	.short	(.L_94 - .L_93)


	//   ....[0]....
.L_93:
        /*005c*/ 	.word	0x000000c0


	//   ....[1]....
        /*0060*/ 	.word	0x00000130


	//   ....[2]....
        /*0064*/ 	.word	0x000001d0


	//----- nvinfo : EIATTR_CBANK_PARAM_SIZE
	.align		4
.L_94:
        /*0068*/ 	.byte	0x03, 0x19
        /*006a*/ 	.short	0x0018


	//----- nvinfo : EIATTR_PARAM_CBANK
	.align		4
        /*006c*/ 	.byte	0x04, 0x0a
        /*006e*/ 	.short	(.L_96 - .L_95)
	.align		4
.L_95:
        /*0070*/ 	.word	index@(.nv.constant0._Z15add_bias_kernelIfEvPT_PKS0_ii)
        /*0074*/ 	.short	0x0380
        /*0076*/ 	.short	0x0018


	//----- nvinfo : EIATTR_SW_WAR
	.align		4
.L_96:
        /*0078*/ 	.byte	0x04, 0x36
        /*007a*/ 	.short	(.L_98 - .L_97)
.L_97:
        /*007c*/ 	.word	0x00000008
.L_98:


//--------------------- .nv.callgraph             --------------------------
	.section	.nv.callgraph,"",@"SHT_CUDA_CALLGRAPH"
	.align	4
	.sectionentsize	8
	.align		4
        /*0000*/ 	.word	0x00000000
	.align		4
        /*0004*/ 	.word	0xffffffff
	.align		4
        /*0008*/ 	.word	0x00000000
	.align		4
        /*000c*/ 	.word	0xfffffffe
	.align		4
        /*0010*/ 	.word	0x00000000
	.align		4
        /*0014*/ 	.word	0xfffffffd
	.align		4
        /*0018*/ 	.word	0x00000000
	.align		4
        /*001c*/ 	.word	0xfffffffc


//--------------------- .nv.constant4             --------------------------
	.section	.nv.constant4,"a",@progbits
	.align	8
	.align		8
.nv.constant4:
        /*0000*/ 	.dword	_ZN41_INTERNAL_fdeba83e_4_k_cu_7a57301f_1315664cuda3std3__45__cpo5beginE
	.align		8
        /*0008*/ 	.dword	_ZN41_INTERNAL_fdeba83e_4_k_cu_7a57301f_1315664cuda3std3__45__cpo3endE
	.align		8
        /*0010*/ 	.dword	_ZN41_INTERNAL_fdeba83e_4_k_cu_7a57301f_1315664cuda3std3__45__cpo6cbeginE
	.align		8
        /*0018*/ 	.dword	_ZN41_INTERNAL_fdeba83e_4_k_cu_7a57301f_1315664cuda3std3__45__cpo4cendE
	.align		8
        /*0020*/ 	.dword	_ZN41_INTERNAL_fdeba83e_4_k_cu_7a57301f_1315664cuda3std3__45__cpo6rbeginE
	.align		8
        /*0028*/ 	.dword	_ZN41_INTERNAL_fdeba83e_4_k_cu_7a57301f_1315664cuda3std3__45__cpo4rendE
	.align		8
        /*0030*/ 	.dword	_ZN41_INTERNAL_fdeba83e_4_k_cu_7a57301f_1315664cuda3std3__45__cpo7crbeginE
	.align		8
        /*0038*/ 	.dword	_ZN41_INTERNAL_fdeba83e_4_k_cu_7a57301f_1315664cuda3std3__45__cpo5crendE
	.align		8
        /*0040*/ 	.dword	_ZN41_INTERNAL_fdeba83e_4_k_cu_7a57301f_1315664cuda3std3__443_GLOBAL__N__fdeba83e_4_k_cu_7a57301f_1315666ignoreE
	.align		8
        /*0048*/ 	.dword	_ZN41_INTERNAL_fdeba83e_4_k_cu_7a57301f_1315664cuda3std3__419piecewise_constructE
	.align		8
        /*0050*/ 	.dword	_ZN41_INTERNAL_fdeba83e_4_k_cu_7a57301f_1315664cuda3std3__48in_placeE
	.align		8
        /*0058*/ 	.dword	_ZN41_INTERNAL_fdeba83e_4_k_cu_7a57301f_1315664cuda3std3__420unreachable_sentinelE
	.align		8
        /*0060*/ 	.dword	_ZN41_INTERNAL_fdeba83e_4_k_cu_7a57301f_1315664cuda3std3__47nulloptE
	.align		8
        /*0068*/ 	.dword	_ZN41_INTERNAL_fdeba83e_4_k_cu_7a57301f_1315664cuda3std3__48unexpectE
	.align		8
        /*0070*/ 	.dword	_ZN41_INTERNAL_fdeba83e_4_k_cu_7a57301f_1315664cuda3std6ranges3__45__cpo4swapE
	.align		8
        /*0078*/ 	.dword	_ZN41_INTERNAL_fdeba83e_4_k_cu_7a57301f_1315664cuda3std6ranges3__45__cpo9iter_moveE
	.align		8
        /*0080*/ 	.dword	_ZN41_INTERNAL_fdeba83e_4_k_cu_7a57301f_1315664cuda3std6ranges3__45__cpo5beginE
	.align		8
        /*0088*/ 	.dword	_ZN41_INTERNAL_fdeba83e_4_k_cu_7a57301f_1315664cuda3std6ranges3__45__cpo3endE
	.align		8
        /*0090*/ 	.dword	_ZN41_INTERNAL_fdeba83e_4_k_cu_7a57301f_1315664cuda3std6ranges3__45__cpo6cbeginE
	.align		8
        /*0098*/ 	.dword	_ZN41_INTERNAL_fdeba83e_4_k_cu_7a57301f_1315664cuda3std6ranges3__45__cpo4cendE
	.align		8
        /*00a0*/ 	.dword	_ZN41_INTERNAL_fdeba83e_4_k_cu_7a57301f_1315664cuda3std6ranges3__45__cpo7advanceE
	.align		8
        /*00a8*/ 	.dword	_ZN41_INTERNAL_fdeba83e_4_k_cu_7a57301f_1315664cuda3std6ranges3__45__cpo9iter_swapE
	.align		8
        /*00b0*/ 	.dword	_ZN41_INTERNAL_fdeba83e_4_k_cu_7a57301f_1315664cuda3std6ranges3__45__cpo4nextE
	.align		8
        /*00b8*/ 	.dword	_ZN41_INTERNAL_fdeba83e_4_k_cu_7a57301f_1315664cuda3std6ranges3__45__cpo4prevE
	.align		8
        /*00c0*/ 	.dword	_ZN41_INTERNAL_fdeba83e_4_k_cu_7a57301f_1315664cuda3std6ranges3__45__cpo4dataE
	.align		8
        /*00c8*/ 	.dword	_ZN41_INTERNAL_fdeba83e_4_k_cu_7a57301f_1315664cuda3std6ranges3__45__cpo5cdataE
	.align		8
        /*00d0*/ 	.dword	_ZN41_INTERNAL_fdeba83e_4_k_cu_7a57301f_1315664cuda3std6ranges3__45__cpo4sizeE
	.align		8
        /*00d8*/ 	.dword	_ZN41_INTERNAL_fdeba83e_4_k_cu_7a57301f_1315664cuda3std6ranges3__45__cpo5ssizeE
	.align		8
        /*00e0*/ 	.dword	_ZN41_INTERNAL_fdeba83e_4_k_cu_7a57301f_1315664cuda3std6ranges3__45__cpo8distanceE
	.align		8
        /*00e8*/ 	.dword	_ZN41_INTERNAL_fdeba83e_4_k_cu_7a57301f_1315666thrust24THRUST_300001_SM_1000_NS8cuda_cub3parE
	.align		8
        /*00f0*/ 	.dword	_ZN41_INTERNAL_fdeba83e_4_k_cu_7a57301f_1315666thrust24THRUST_300001_SM_1000_NS8cuda_cub10par_nosyncE
	.align		8
        /*00f8*/ 	.dword	_ZN41_INTERNAL_fdeba83e_4_k_cu_7a57301f_1315666thrust24THRUST_300001_SM_1000_NS6system6detail10sequential3seqE
	.align		8
        /*0100*/ 	.dword	_ZN41_INTERNAL_fdeba83e_4_k_cu_7a57301f_1315666thrust24THRUST_300001_SM_1000_NS12placeholders2_1E
	.align		8
        /*0108*/ 	.dword	_ZN41_INTERNAL_fdeba83e_4_k_cu_7a57301f_1315666thrust24THRUST_300001_SM_1000_NS12placeholders2_2E
	.align		8
        /*0110*/ 	.dword	_ZN41_INTERNAL_fdeba83e_4_k_cu_7a57301f_1315666thrust24THRUST_300001_SM_1000_NS12placeholders2_3E
	.align		8
        /*0118*/ 	.dword	_ZN41_INTERNAL_fdeba83e_4_k_cu_7a57301f_1315666thrust24THRUST_300001_SM_1000_NS12placeholders2_4E
	.align		8
        /*0120*/ 	.dword	_ZN41_INTERNAL_fdeba83e_4_k_cu_7a57301f_1315666thrust24THRUST_300001_SM_1000_NS12placeholders2_5E
	.align		8
        /*0128*/ 	.dword	_ZN41_INTERNAL_fdeba83e_4_k_cu_7a57301f_1315666thrust24THRUST_300001_SM_1000_NS12placeholders2_6E
	.align		8
        /*0130*/ 	.dword	_ZN41_INTERNAL_fdeba83e_4_k_cu_7a57301f_1315666thrust24THRUST_300001_SM_1000_NS12placeholders2_7E
	.align		8
        /*0138*/ 	.dword	_ZN41_INTERNAL_fdeba83e_4_k_cu_7a57301f_1315666thrust24THRUST_300001_SM_1000_NS12placeholders2_8E
	.align		8
        /*0140*/ 	.dword	_ZN41_INTERNAL_fdeba83e_4_k_cu_7a57301f_1315666thrust24THRUST_300001_SM_1000_NS12placeholders2_9E
	.align		8
        /*0148*/ 	.dword	_ZN41_INTERNAL_fdeba83e_4_k_cu_7a57301f_1315666thrust24THRUST_300001_SM_1000_NS12placeholders3_10E
	.align		8
        /*0150*/ 	.dword	_ZN41_INTERNAL_fdeba83e_4_k_cu_7a57301f_1315666thrust24THRUST_300001_SM_1000_NS3seqE


//--------------------- .text._ZN3cub18CUB_300001_SM_10006detail11EmptyKernelIvEEvv --------------------------
	.section	.text._ZN3cub18CUB_300001_SM_10006detail11EmptyKernelIvEEvv,"ax",@progbits
	.align	128
        .global         _ZN3cub18CUB_300001_SM_10006detail11EmptyKernelIvEEvv
        .type           _ZN3cub18CUB_300001_SM_10006detail11EmptyKernelIvEEvv,@function
        .size           _ZN3cub18CUB_300001_SM_10006detail11EmptyKernelIvEEvv,(.L_x_3 - _ZN3cub18CUB_300001_SM_10006detail11EmptyKernelIvEEvv)
        .other          _ZN3cub18CUB_300001_SM_10006detail11EmptyKernelIvEEvv,@"STO_CUDA_ENTRY STV_DEFAULT"
_ZN3cub18CUB_300001_SM_10006detail11EmptyKernelIvEEvv:
.text._ZN3cub18CUB_300001_SM_10006detail11EmptyKernelIvEEvv:
[----:B------:R-:W-:Y:S01]  /*0000*/  LDC R1, c[0x0][0x37c] ;  /* 0x0000df00ff017b82 */ /* 0x000fe20000000800 */
[----:B------:R-:W-:Y:S05]  /*0010*/  EXIT ;  /* 0x000000000000794d */ /* 0x000fea0003800000 */
.L_x_0:
[----:B------:R-:W-:-:S00]  /*0020*/  BRA `(.L_x_0) ;  /* 0xfffffffc00fc7947 */ /* 0x000fc0000383ffff */
[----:B------:R-:W-:-:S00]  /*0030*/  NOP ;  /* 0x0000000000007918 */ /* 0x000fc00000000000 */
        /* <DEDUP_REMOVED lines=12> */
.L_x_3:


//--------------------- .text._Z15add_bias_kernelIdEvPT_PKS0_ii --------------------------
	.section	.text._Z15add_bias_kernelIdEvPT_PKS0_ii,"ax",@progbits
	.align	128
        .global         _Z15add_bias_kernelIdEvPT_PKS0_ii
        .type           _Z15add_bias_kernelIdEvPT_PKS0_ii,@function
        .size           _Z15add_bias_kernelIdEvPT_PKS0_ii,(.L_x_4 - _Z15add_bias_kernelIdEvPT_PKS0_ii)
        .other          _Z15add_bias_kernelIdEvPT_PKS0_ii,@"STO_CUDA_ENTRY STV_DEFAULT"
_Z15add_bias_kernelIdEvPT_PKS0_ii:
.text._Z15add_bias_kernelIdEvPT_PKS0_ii:
[----:B------:R-:W-:Y:S01]  /*0000*/  LDC R1, c[0x0][0x37c] ;  /* 0x0000df00ff017b82 */ /* 0x000fe20000000800 */
[----:B------:R-:W0:Y:S07]  /*0010*/  S2R R3, SR_TID.Y ;  /* 0x0000000000037919 */ /* 0x000e2e0000002200 */
[----:B------:R-:W1:Y:S01]  /*0020*/  LDC R7, c[0x0][0x360] ;  /* 0x0000d800ff077b82 */ /* 0x000e620000000800 */
[----:B------:R-:W2:Y:S01]  /*0030*/  LDCU.64 UR6, c[0x0][0x390] ;  /* 0x00007200ff0677ac */ /* 0x000ea20008000a00 */
[----:B------:R-:W1:Y:S06]  /*0040*/  S2R R2, SR_TID.X ;  /* 0x0000000000027919 */ /* 0x000e6c0000002100 */
[----:B------:R-:W0:Y:S08]  /*0050*/  S2UR UR5, SR_CTAID.Y ;  /* 0x00000000000579c3 */ /* 0x000e300000002600 */
[----:B------:R-:W0:Y:S08]  /*0060*/  LDC R0, c[0x0][0x364] ;  /* 0x0000d900ff007b82 */ /* 0x000e300000000800 */
[----:B------:R-:W1:Y:S01]  /*0070*/  S2UR UR4, SR_CTAID.X ;  /* 0x00000000000479c3 */ /* 0x000e620000002500 */
[----:B0-----:R-:W-:-:S05]  /*0080*/  IMAD R0, R0, UR5, R3 ;  /* 0x0000000500007c24 */ /* 0x001fca000f8e0203 */
[----:B--2---:R-:W-:Y:S01]  /*0090*/  ISETP.GT.AND P0, PT, R0, UR7, PT ;  /* 0x0000000700007c0c */ /* 0x004fe2000bf04270 */
[----:B-1----:R-:W-:-:S05]  /*00a0*/  IMAD R7, R7, UR4, R2 ;  /* 0x0000000407077c24 */ /* 0x002fca000f8e0202 */
[----:B------:R-:W-:-:S13]  /*00b0*/  ISETP.GE.OR P0, PT, R7, UR6, P0 ;  /* 0x0000000607007c0c */ /* 0x000fda0008706670 */
[----:B------:R-:W-:Y:S05]  /*00c0*/  @P0 EXIT ;  /* 0x000000000000094d */ /* 0x000fea0003800000 */
[----:B------:R-:W-:Y:S01]  /*00d0*/  ISETP.NE.AND P0, PT, R0, RZ, PT ;  /* 0x000000ff0000720c */ /* 0x000fe20003f05270 */
[----:B------:R-:W0:-:S12]  /*00e0*/  LDCU.64 UR4, c[0x0][0x358] ;  /* 0x00006b00ff0477ac */ /* 0x000e180008000a00 */
[----:B------:R-:W1:Y:S01]  /*00f0*/  @!P0 LDC.64 R2, c[0x0][0x380] ;  /* 0x0000e000ff028b82 */ /* 0x000e620000000a00 */
[----:B------:R-:W-:Y:S02]  /*0100*/  @!P0 MOV R4, 0x0 ;  /* 0x0000000000048802 */ /* 0x000fe40000000f00 */
[----:B------:R-:W-:Y:S01]  /*0110*/  @!P0 MOV R5, 0x3ff00000 ;  /* 0x3ff0000000058802 */ /* 0x000fe20000000f00 */
[----:B-1----:R-:W-:-:S05]  /*0120*/  @!P0 IMAD.WIDE R2, R7, 0x8, R2 ;  /* 0x0000000807028825 */ /* 0x002fca00078e0202 */
[----:B0-----:R0:W-:Y:S01]  /*0130*/  @!P0 STG.E.64 desc[UR4][R2.64], R4 ;  /* 0x0000000402008986 */ /* 0x0011e2000c101b04 */
[----:B------:R-:W-:Y:S05]  /*0140*/  @!P0 EXIT ;  /* 0x000000000000894d */ /* 0x000fea0003800000 */
[----:B0-----:R-:W0:Y:S01]  /*0150*/  LDC.64 R2, c[0x0][0x388] ;  /* 0x0000e200ff027b82 */ /* 0x001e220000000a00 */
[----:B------:R-:W-:-:S05]  /*0160*/  IADD3 R0, PT, PT, R0, -0x1, RZ ;  /* 0xffffffff00007810 */ /* 0x000fca0007ffe0ff */
[----:B------:R-:W-:Y:S02]  /*0170*/  IMAD R7, R0, UR6, R7 ;  /* 0x0000000600077c24 */ /* 0x000fe4000f8e0207 */
[----:B------:R-:W1:Y:S02]  /*0180*/  LDC.64 R4, c[0x0][0x380] ;  /* 0x0000e000ff047b82 */ /* 0x000e640000000a00 */
[----:B0-----:R-:W-:-:S06]  /*0190*/  IMAD.WIDE R2, R7, 0x8, R2 ;  /* 0x0000000807027825 */ /* 0x001fcc00078e0202 */
[----:B------:R-:W2:Y:S01]  /*01a0*/  LDG.E.64 R2, desc[UR4][R2.64] ;  /* 0x0000000402027981 */ /* 0x000ea2000c1e1b00 */
[----:B------:R-:W-:-:S05]  /*01b0*/  IADD3 R7, PT, PT, R7, UR6, RZ ;  /* 0x0000000607077c10 */ /* 0x000fca000fffe0ff */
[----:B-1----:R-:W-:-:S05]  /*01c0*/  IMAD.WIDE R4, R7, 0x8, R4 ;  /* 0x0000000807047825 */ /* 0x002fca00078e0204 */
[----:B--2---:R-:W-:Y:S01]  /*01d0*/  STG.E.64 desc[UR4][R4.64], R2 ;  /* 0x0000000204007986 */ /* 0x004fe2000c101b04 */
[----:B------:R-:W-:Y:S05]  /*01e0*/  EXIT ;  /* 0x000000000000794d */ /* 0x000fea0003800000 */
.L_x_1:
        /* <DEDUP_REMOVED lines=9> */
.L_x_4:


//--------------------- .text._Z15add_bias_kernelIfEvPT_PKS0_ii --------------------------
	.section	.text._Z15add_bias_kernelIfEvPT_PKS0_ii,"ax",@progbits
	.align	128
        .global         _Z15add_bias_kernelIfEvPT_PKS0_ii
        .type           _Z15add_bias_kernelIfEvPT_PKS0_ii,@function
        .size           _Z15add_bias_kernelIfEvPT_PKS0_ii,(.L_x_5 - _Z15add_bias_kernelIfEvPT_PKS0_ii)
        .other          _Z15add_bias_kernelIfEvPT_PKS0_ii,@"STO_CUDA_ENTRY STV_DEFAULT"
_Z15add_bias_kernelIfEvPT_PKS0_ii:
.text._Z15add_bias_kernelIfEvPT_PKS0_ii:
        /* <DEDUP_REMOVED lines=16> */
[----:B------:R-:W-:Y:S01]  /*0100*/  @!P0 MOV R7, 0x3f800000 ;  /* 0x3f80000000078802 */ /* 0x000fe20000000f00 */
[----:B-1----:R-:W-:-:S05]  /*0110*/  @!P0 IMAD.WIDE R2, R5, 0x4, R2 ;  /* 0x0000000405028825 */ /* 0x002fca00078e0202 */
[----:B0-----:R0:W-:Y:S01]  /*0120*/  @!P0 STG.E desc[UR4][R2.64], R7 ;  /* 0x0000000702008986 */ /* 0x0011e2000c101904 */
[----:B------:R-:W-:Y:S05]  /*0130*/  @!P0 EXIT ;  /* 0x000000000000894d */ /* 0x000fea0003800000 */
[----:B0-----:R-:W0:Y:S01]  /*0140*/  LDC.64 R2, c[0x0][0x388] ;  /* 0x0000e200ff027b82 */ /* 0x001e220000000a00 */
[----:B------:R-:W-:-:S05]  /*0150*/  IADD3 R0, PT, PT, R0, -0x1, RZ ;  /* 0xffffffff00007810 */ /* 0x000fca0007ffe0ff */
[----:B------:R-:W-:Y:S02]  /*0160*/  IMAD R7, R0, UR6, R5 ;  /* 0x0000000600077c24 */ /* 0x000fe4000f8e0205 */
[----:B------:R-:W1:Y:S02]  /*0170*/  LDC.64 R4, c[0x0][0x380] ;  /* 0x0000e000ff047b82 */ /* 0x000e640000000a00 */
[----:B0-----:R-:W-:-:S06]  /*0180*/  IMAD.WIDE R2, R7, 0x4, R2 ;  /* 0x0000000407027825 */ /* 0x001fcc00078e0202 */
[----:B------:R-:W2:Y:S01]  /*0190*/  LDG.E R3, desc[UR4][R2.64] ;  /* 0x0000000402037981 */ /* 0x000ea2000c1e1900 */
[----:B------:R-:W-:-:S05]  /*01a0*/  IADD3 R7, PT, PT, R7, UR6, RZ ;  /* 0x0000000607077c10 */ /* 0x000fca000fffe0ff */
[----:B-1----:R-:W-:-:S05]  /*01b0*/  IMAD.WIDE R4, R7, 0x4, R4 ;  /* 0x0000000407047825 */ /* 0x002fca00078e0204 */
[----:B--2---:R-:W-:Y:S01]  /*01c0*/  STG.E desc[UR4][R4.64], R3 ;  /* 0x0000000304007986 */ /* 0x004fe2000c101904 */
[----:B------:R-:W-:Y:S05]  /*01d0*/  EXIT ;  /* 0x000000000000794d */ /* 0x000fea0003800000 */
.L_x_2:
        /* <DEDUP_REMOVED lines=10> */
.L_x_5:


//--------------------- .nv.shared.reserved.0     --------------------------
	.section	.nv.shared.reserved.0,"aw",@nobits
	.weak		__nv_reservedSMEM_offset_0_alias
	.size		__nv_reservedSMEM_offset_0_alias, 0, 64
	.other		__nv_reservedSMEM_offset_0_alias,@"STO_CUDA_RESERVED_SHARED STV_DEFAULT"
__nv_reservedSMEM_offset_0_alias:
	.zero		0
	.zero		64


//--------------------- .nv.global                --------------------------
	.section	.nv.global,"aw",@nobits
.nv.global:
	.type		_ZN41_INTERNAL_fdeba83e_4_k_cu_7a57301f_1315666thrust24THRUST_300001_SM_1000_NS3seqE,@object
	.size		_ZN41_INTERNAL_fdeba83e_4_k_cu_7a57301f_1315666thrust24THRUST_300001_SM_1000_NS3seqE,(_ZN41_INTERNAL_fdeba83e_4_k_cu_7a57301f_1315664cuda3std3__48in_placeE - _ZN41_INTERNAL_fdeba83e_4_k_cu_7a57301f_1315666thrust24THRUST_300001_SM_1000_NS3seqE)
_ZN41_INTERNAL_fdeba83e_4_k_cu_7a57301f_1315666thrust24THRUST_300001_SM_1000_NS3seqE:
	.zero		1
	.type		_ZN41_INTERNAL_fdeba83e_4_k_cu_7a57301f_1315664cuda3std3__48in_placeE,@object
	.size		_ZN41_INTERNAL_fdeba83e_4_k_cu_7a57301f_1315664cuda3std3__48in_placeE,(_ZN41_INTERNAL_fdeba83e_4_k_cu_7a57301f_1315664cuda3std6ranges3__45__cpo4sizeE - _ZN41_INTERNAL_fdeba83e_4_k_cu_7a57301f_1315664cuda3std3__48in_placeE)
_ZN41_INTERNAL_fdeba83e_4_k_cu_7a57301f_1315664cuda3std3__48in_placeE:
	.zero		1
	.type		_ZN41_INTERNAL_fdeba83e_4_k_cu_7a57301f_1315664cuda3std6ranges3__45__cpo4sizeE,@object
	.size		_ZN41_INTERNAL_fdeba83e_4_k_cu_7a57301f_1315664cuda3std6ranges3__45__cpo4sizeE,(_ZN41_INTERNAL_fdeba83e_4_k_cu_7a57301f_1315666thrust24THRUST_300001_SM_1000_NS12placeholders2_3E - _ZN41_INTERNAL_fdeba83e_4_k_cu_7a57301f_1315664cuda3std6ranges3__45__cpo4sizeE)
_ZN41_INTERNAL_fdeba83e_4_k_cu_7a57301f_1315664cuda3std6ranges3__45__cpo4sizeE:
	.zero		1
	.type		_ZN41_INTERNAL_fdeba83e_4_k_cu_7a57301f_1315666thrust24THRUST_300001_SM_1000_NS12placeholders2_3E,@object
	.size		_ZN41_INTERNAL_fdeba83e_4_k_cu_7a57301f_1315666thrust24THRUST_300001_SM_1000_NS12placeholders2_3E,(_ZN41_INTERNAL_fdeba83e_4_k_cu_7a57301f_1315664cuda3std3__45__cpo6cbeginE - _ZN41_INTERNAL_fdeba83e_4_k_cu_7a57301f_1315666thrust24THRUST_300001_SM_1000_NS12placeholders2_3E)
_ZN41_INTERNAL_fdeba83e_4_k_cu_7a57301f_1315666thrust24THRUST_300001_SM_1000_NS12placeholders2_3E:
	.zero		1
	.type		_ZN41_INTERNAL_fdeba83e_4_k_cu_7a57301f_1315664cuda3std3__45__cpo6cbeginE,@object
	.size		_ZN41_INTERNAL_fdeba83e_4_k_cu_7a57301f_1315664cuda3std3__45__cpo6cbeginE,(_ZN41_INTERNAL_fdeba83e_4_k_cu_7a57301f_1315664cuda3std6ranges3__45__cpo6cbeginE - _ZN41_INTERNAL_fdeba83e_4_k_cu_7a57301f_1315664cuda3std3__45__cpo6cbeginE)
_ZN41_INTERNAL_fdeba83e_4_k_cu_7a57301f_1315664cuda3std3__45__cpo6cbeginE:
	.zero		1
	.type		_ZN41_INTERNAL_fdeba83e_4_k_cu_7a57301f_1315664cuda3std6ranges3__45__cpo6cbeginE,@object
	.size		_ZN41_INTERNAL_fdeba83e_4_k_cu_7a57301f_1315664cuda3std6ranges3__45__cpo6cbeginE,(_ZN41_INTERNAL_fdeba83e_4_k_cu_7a57301f_1315666thrust24THRUST_300001_SM_1000_NS12placeholders2_7E - _ZN41_INTERNAL_fdeba83e_4_k_cu_7a57301f_1315664cuda3std6ranges3__45__cpo6cbeginE)
_ZN41_INTERNAL_fdeba83e_4_k_cu_7a57301f_1315664cuda3std6ranges3__45__cpo6cbeginE:
	.zero		1
	.type		_ZN41_INTERNAL_fdeba83e_4_k_cu_7a57301f_1315666thrust24THRUST_300001_SM_1000_NS12placeholders2_7E,@object
	.size		_ZN41_INTERNAL_fdeba83e_4_k_cu_7a57301f_1315666thrust24THRUST_300001_SM_1000_NS12placeholders2_7E,(_ZN41_INTERNAL_fdeba83e_4_k_cu_7a57301f_1315664cuda3std3__45__cpo7crbeginE - _ZN41_INTERNAL_fdeba83e_4_k_cu_7a57301f_1315666thrust24THRUST_300001_SM_1000_NS12placeholders2_7E)
_ZN41_INTERNAL_fdeba83e_4_k_cu_7a57301f_1315666thrust24THRUST_300001_SM_1000_NS12placeholders2_7E:
	.zero		1
	.type		_ZN41_INTERNAL_fdeba83e_4_k_cu_7a57301f_1315664cuda3std3__45__cpo7crbeginE,@object
	.size		_ZN41_INTERNAL_fdeba83e_4_k_cu_7a57301f_1315664cuda3std3__45__cpo7crbeginE,(_ZN41_INTERNAL_fdeba83e_4_k_cu_7a57301f_1315664cuda3std6ranges3__45__cpo4nextE - _ZN41_INTERNAL_fdeba83e_4_k_cu_7a57301f_1315664cuda3std3__45__cpo7crbeginE)
_ZN41_INTERNAL_fdeba83e_4_k_cu_7a57301f_1315664cuda3std3__45__cpo7crbeginE:
	.zero		1
	.type		_ZN41_INTERNAL_fdeba83e_4_k_cu_7a57301f_1315664cuda3std6ranges3__45__cpo4nextE,@object
	.size		_ZN41_INTERNAL_fdeba83e_4_k_cu_7a57301f_1315664cuda3std6ranges3__45__cpo4nextE,(_ZN41_INTERNAL_fdeba83e_4_k_cu_7a57301f_1315664cuda3std6ranges3__45__cpo4swapE - _ZN41_INTERNAL_fdeba83e_4_k_cu_7a57301f_1315664cuda3std6ranges3__45__cpo4nextE)
_ZN41_INTERNAL_fdeba83e_4_k_cu_7a57301f_1315664cuda3std6ranges3__45__cpo4nextE:
	.zero		1
	.type		_ZN41_INTERNAL_fdeba83e_4_k_cu_7a57301f_1315664cuda3std6ranges3__45__cpo4swapE,@object
	.size		_ZN41_INTERNAL_fdeba83e_4_k_cu_7a57301f_1315664cuda3std6ranges3__45__cpo4swapE,(_ZN41_INTERNAL_fdeba83e_4_k_cu_7a57301f_1315666thrust24THRUST_300001_SM_1000_NS8cuda_cub10par_nosyncE - _ZN41_INTERNAL_fdeba83e_4_k_cu_7a57301f_1315664cuda3std6ranges3__45__cpo4swapE)
_ZN41_INTERNAL_fdeba83e_4_k_cu_7a57301f_1315664cuda3std6ranges3__45__cpo4swapE:
	.zero		1
	.type		_ZN41_INTERNAL_fdeba83e_4_k_cu_7a57301f_1315666thrust24THRUST_300001_SM_1000_NS8cuda_cub10par_nosyncE,@object
	.size		_ZN41_INTERNAL_fdeba83e_4_k_cu_7a57301f_1315666thrust24THRUST_300001_SM_1000_NS8cuda_cub10par_nosyncE,(_ZN41_INTERNAL_fdeba83e_4_k_cu_7a57301f_1315666thrust24THRUST_300001_SM_1000_NS12placeholders2_9E - _ZN41_INTERNAL_fdeba83e_4_k_cu_7a57301f_1315666thrust24THRUST_300001_SM_1000_NS8cuda_cub10par_nosyncE)
_ZN41_INTERNAL_fdeba83e_4_k_cu_7a57301f_1315666thrust24THRUST_300001_SM_1000_NS8cuda_cub10par_nosyncE:
	.zero		1
	.type		_ZN41_INTERNAL_fdeba83e_4_k_cu_7a57301f_1315666thrust24THRUST_300001_SM_1000_NS12placeholders2_9E,@object
	.size		_ZN41_INTERNAL_fdeba83e_4_k_cu_7a57301f_1315666thrust24THRUST_300001_SM_1000_NS12placeholders2_9E,(_ZN41_INTERNAL_fdeba83e_4_k_cu_7a57301f_1315664cuda3std3__443_GLOBAL__N__fdeba83e_4_k_cu_7a57301f_1315666ignoreE - _ZN41_INTERNAL_fdeba83e_4_k_cu_7a57301f_1315666thrust24THRUST_300001_SM_1000_NS12placeholders2_9E)
_ZN41_INTERNAL_fdeba83e_4_k_cu_7a57301f_1315666thrust24THRUST_300001_SM_1000_NS12placeholders2_9E:
	.zero		1
	.type		_ZN41_INTERNAL_fdeba83e_4_k_cu_7a57301f_1315664cuda3std3__443_GLOBAL__N__fdeba83e_4_k_cu_7a57301f_1315666ignoreE,@object
	.size		_ZN41_INTERNAL_fdeba83e_4_k_cu_7a57301f_1315664cuda3std3__443_GLOBAL__N__fdeba83e_4_k_cu_7a57301f_1315666ignoreE,(_ZN41_INTERNAL_fdeba83e_4_k_cu_7a57301f_1315664cuda3std6ranges3__45__cpo4dataE - _ZN41_INTERNAL_fdeba83e_4_k_cu_7a57301f_1315664cuda3std3__443_GLOBAL__N__fdeba83e_4_k_cu_7a57301f_1315666ignoreE)
_ZN41_INTERNAL_fdeba83e_4_k_cu_7a57301f_1315664cuda3std3__443_GLOBAL__N__fdeba83e_4_k_cu_7a57301f_1315666ignoreE:
	.zero		1
	.type		_ZN41_INTERNAL_fdeba83e_4_k_cu_7a57301f_1315664cuda3std6ranges3__45__cpo4dataE,@object
	.size		_ZN41_INTERNAL_fdeba83e_4_k_cu_7a57301f_1315664cuda3std6ranges3__45__cpo4dataE,(_ZN41_INTERNAL_fdeba83e_4_k_cu_7a57301f_1315666thrust24THRUST_300001_SM_1000_NS12placeholders2_1E - _ZN41_INTERNAL_fdeba83e_4_k_cu_7a57301f_1315664cuda3std6ranges3__45__cpo4dataE)
_ZN41_INTERNAL_fdeba83e_4_k_cu_7a57301f_1315664cuda3std6ranges3__45__cpo4dataE:
	.zero		1
	.type		_ZN41_INTERNAL_fdeba83e_4_k_cu_7a57301f_1315666thrust24THRUST_300001_SM_1000_NS12placeholders2_1E,@object
	.size		_ZN41_INTERNAL_fdeba83e_4_k_cu_7a57301f_1315666thrust24THRUST_300001_SM_1000_NS12placeholders2_1E,(_ZN41_INTERNAL_fdeba83e_4_k_cu_7a57301f_1315664cuda3std3__45__cpo5beginE - _ZN41_INTERNAL_fdeba83e_4_k_cu_7a57301f_1315666thrust24THRUST_300001_SM_1000_NS12placeholders2_1E)
_ZN41_INTERNAL_fdeba83e_4_k_cu_7a57301f_1315666thrust24THRUST_300001_SM_1000_NS12placeholders2_1E:
	.zero		1
	.type		_ZN41_INTERNAL_fdeba83e_4_k_cu_7a57301f_1315664cuda3std3__45__cpo5beginE,@object
	.size		_ZN41_INTERNAL_fdeba83e_4_k_cu_7a57301f_1315664cuda3std3__45__cpo5beginE,(_ZN41_INTERNAL_fdeba83e_4_k_cu_7a57301f_1315664cuda3std6ranges3__45__cpo5beginE - _ZN41_INTERNAL_fdeba83e_4_k_cu_7a57301f_1315664cuda3std3__45__cpo5beginE)
_ZN41_INTERNAL_fdeba83e_4_k_cu_7a57301f_1315664cuda3std3__45__cpo5beginE:
	.zero		1
	.type		_ZN41_INTERNAL_fdeba83e_4_k_cu_7a57301f_1315664cuda3std6ranges3__45__cpo5beginE,@object
	.size		_ZN41_INTERNAL_fdeba83e_4_k_cu_7a57301f_1315664cuda3std6ranges3__45__cpo5beginE,(_ZN41_INTERNAL_fdeba83e_4_k_cu_7a57301f_1315666thrust24THRUST_300001_SM_1000_NS12placeholders2_5E - _ZN41_INTERNAL_fdeba83e_4_k_cu_7a57301f_1315664cuda3std6ranges3__45__cpo5beginE)
_ZN41_INTERNAL_fdeba83e_4_k_cu_7a57301f_1315664cuda3std6ranges3__45__cpo5beginE:
	.zero		1
	.type		_ZN41_INTERNAL_fdeba83e_4_k_cu_7a57301f_1315666thrust24THRUST_300001_SM_1000_NS12placeholders2_5E,@object
	.size		_ZN41_INTERNAL_fdeba83e_4_k_cu_7a57301f_1315666thrust24THRUST_300001_SM_1000_NS12placeholders2_5E,(_ZN41_INTERNAL_fdeba83e_4_k_cu_7a57301f_1315664cuda3std3__45__cpo6rbeginE - _ZN41_INTERNAL_fdeba83e_4_k_cu_7a57301f_1315666thrust24THRUST_300001_SM_1000_NS12placeholders2_5E)
_ZN41_INTERNAL_fdeba83e_4_k_cu_7a57301f_1315666thrust24THRUST_300001_SM_1000_NS12placeholders2_5E:
	.zero		1
	.type		_ZN41_INTERNAL_fdeba83e_4_k_cu_7a57301f_1315664cuda3std3__45__cpo6rbeginE,@object
	.size		_ZN41_INTERNAL_fdeba83e_4_k_cu_7a57301f_1315664cuda3std3__45__cpo6rbeginE,(_ZN41_INTERNAL_fdeba83e_4_k_cu_7a57301f_1315664cuda3std6ranges3__45__cpo7advanceE - _ZN41_INTERNAL_fdeba83e_4_k_cu_7a57301f_1315664cuda3std3__45__cpo6rbeginE)
_ZN41_INTERNAL_fdeba83e_4_k_cu_7a57301f_1315664cuda3std3__45__cpo6rbeginE:
	.zero		1
	.type		_ZN41_INTERNAL_fdeba83e_4_k_cu_7a57301f_1315664cuda3std6ranges3__45__cpo7advanceE,@object
	.size		_ZN41_INTERNAL_fdeba83e_4_k_cu_7a57301f_1315664cuda3std6ranges3__45__cpo7advanceE,(_ZN41_INTERNAL_fdeba83e_4_k_cu_7a57301f_1315664cuda3std3__47nulloptE - _ZN41_INTERNAL_fdeba83e_4_k_cu_7a57301f_1315664cuda3std6ranges3__45__cpo7advanceE)
_ZN41_INTERNAL_fdeba83e_4_k_cu_7a57301f_1315664cuda3std6ranges3__45__cpo7advanceE:
	.zero		1
	.type		_ZN41_INTERNAL_fdeba83e_4_k_cu_7a57301f_1315664cuda3std3__47nulloptE,@object
	.size		_ZN41_INTERNAL_fdeba83e_4_k_cu_7a57301f_1315664cuda3std3__47nulloptE,(_ZN41_INTERNAL_fdeba83e_4_k_cu_7a57301f_1315664cuda3std6ranges3__45__cpo8distanceE - _ZN41_INTERNAL_fdeba83e_4_k_cu_7a57301f_1315664cuda3std3__47nulloptE)
_ZN41_INTERNAL_fdeba83e_4_k_cu_7a57301f_1315664cuda3std3__47nulloptE:
	.zero		1
	.type		_ZN41_INTERNAL_fdeba83e_4_k_cu_7a57301f_1315664cuda3std6ranges3__45__cpo8distanceE,@object
	.size		_ZN41_INTERNAL_fdeba83e_4_k_cu_7a57301f_1315664cuda3std6ranges3__45__cpo8distanceE,(_ZN41_INTERNAL_fdeba83e_4_k_cu_7a57301f_1315666thrust24THRUST_300001_SM_1000_NS12placeholders3_10E - _ZN41_INTERNAL_fdeba83e_4_k_cu_7a57301f_1315664cuda3std6ranges3__45__cpo8distanceE)
_ZN41_INTERNAL_fdeba83e_4_k_cu_7a57301f_1315664cuda3std6ranges3__45__cpo8distanceE:
	.zero		1
	.type		_ZN41_INTERNAL_fdeba83e_4_k_cu_7a57301f_1315666thrust24THRUST_300001_SM_1000_NS12placeholders3_10E,@object
	.size		_ZN41_INTERNAL_fdeba83e_4_k_cu_7a57301f_1315666thrust24THRUST_300001_SM_1000_NS12placeholders3_10E,(_ZN41_INTERNAL_fdeba83e_4_k_cu_7a57301f_1315664cuda3std3__419piecewise_constructE - _ZN41_INTERNAL_fdeba83e_4_k_cu_7a57301f_1315666thrust24THRUST_300001_SM_1000_NS12placeholders3_10E)
_ZN41_INTERNAL_fdeba83e_4_k_cu_7a57301f_1315666thrust24THRUST_300001_SM_1000_NS12placeholders3_10E:
	.zero		1
	.type		_ZN41_INTERNAL_fdeba83e_4_k_cu_7a57301f_1315664cuda3std3__419piecewise_constructE,@object
	.size		_ZN41_INTERNAL_fdeba83e_4_k_cu_7a57301f_1315664cuda3std3__419piecewise_constructE,(_ZN41_INTERNAL_fdeba83e_4_k_cu_7a57301f_1315664cuda3std6ranges3__45__cpo5cdataE - _ZN41_INTERNAL_fdeba83e_4_k_cu_7a57301f_1315664cuda3std3__419piecewise_constructE)
_ZN41_INTERNAL_fdeba83e_4_k_cu_7a57301f_1315664cuda3std3__419piecewise_constructE:
	.zero		1
	.type		_ZN41_INTERNAL_fdeba83e_4_k_cu_7a57301f_1315664cuda3std6ranges3__45__cpo5cdataE,@object
	.size		_ZN41_INTERNAL_fdeba83e_4_k_cu_7a57301f_1315664cuda3std6ranges3__45__cpo5cdataE,(_ZN41_INTERNAL_fdeba83e_4_k_cu_7a57301f_1315666thrust24THRUST_300001_SM_1000_NS12placeholders2_2E - _ZN41_INTERNAL_fdeba83e_4_k_cu_7a57301f_1315664cuda3std6ranges3__45__cpo5cdataE)
_ZN41_INTERNAL_fdeba83e_4_k_cu_7a57301f_1315664cuda3std6ranges3__45__cpo5cdataE:
	.zero		1
	.type		_ZN41_INTERNAL_fdeba83e_4_k_cu_7a57301f_1315666thrust24THRUST_300001_SM_1000_NS12placeholders2_2E,@object
	.size		_ZN41_INTERNAL_fdeba83e_4_k_cu_7a57301f_1315666thrust24THRUST_300001_SM_1000_NS12placeholders2_2E,(_ZN41_INTERNAL_fdeba83e_4_k_cu_7a57301f_1315664cuda3std3__45__cpo3endE - _ZN41_INTERNAL_fdeba83e_4_k_cu_7a57301f_1315666thrust24THRUST_300001_SM_1000_NS12placeholders2_2E)
_ZN41_INTERNAL_fdeba83e_4_k_cu_7a57301f_1315666thrust24THRUST_300001_SM_1000_NS12placeholders2_2E:
	.zero		1
	.type		_ZN41_INTERNAL_fdeba83e_4_k_cu_7a57301f_1315664cuda3std3__45__cpo3endE,@object
	.size		_ZN41_INTERNAL_fdeba83e_4_k_cu_7a57301f_1315664cuda3std3__45__cpo3endE,(_ZN41_INTERNAL_fdeba83e_4_k_cu_7a57301f_1315664cuda3std6ranges3__45__cpo3endE - _ZN41_INTERNAL_fdeba83e_4_k_cu_7a57301f_1315664cuda3std3__45__cpo3endE)
_ZN41_INTERNAL_fdeba83e_4_k_cu_7a57301f_1315664cuda3std3__45__cpo3endE:
	.zero		1
	.type		_ZN41_INTERNAL_fdeba83e_4_k_cu_7a57301f_1315664cuda3std6ranges3__45__cpo3endE,@object
	.size		_ZN41_INTERNAL_fdeba83e_4_k_cu_7a57301f_1315664cuda3std6ranges3__45__cpo3endE,(_ZN41_INTERNAL_fdeba83e_4_k_cu_7a57301f_1315666thrust24THRUST_300001_SM_1000_NS12placeholders2_6E - _ZN41_INTERNAL_fdeba83e_4_k_cu_7a57301f_1315664cuda3std6ranges3__45__cpo3endE)
_ZN41_INTERNAL_fdeba83e_4_k_cu_7a57301f_1315664cuda3std6ranges3__45__cpo3endE:
	.zero		1
	.type		_ZN41_INTERNAL_fdeba83e_4_k_cu_7a57301f_1315666thrust24THRUST_300001_SM_1000_NS12placeholders2_6E,@object
	.size		_ZN41_INTERNAL_fdeba83e_4_k_cu_7a57301f_1315666thrust24THRUST_300001_SM_1000_NS12placeholders2_6E,(_ZN41_INTERNAL_fdeba83e_4_k_cu_7a57301f_1315664cuda3std3__45__cpo4rendE - _ZN41_INTERNAL_fdeba83e_4_k_cu_7a57301f_1315666thrust24THRUST_300001_SM_1000_NS12placeholders2_6E)
_ZN41_INTERNAL_fdeba83e_4_k_cu_7a57301f_1315666thrust24THRUST_300001_SM_1000_NS12placeholders2_6E:
	.zero		1
	.type		_ZN41_INTERNAL_fdeba83e_4_k_cu_7a57301f_1315664cuda3std3__45__cpo4rendE,@object
	.size		_ZN41_INTERNAL_fdeba83e_4_k_cu_7a57301f_1315664cuda3std3__45__cpo4rendE,(_ZN41_INTERNAL_fdeba83e_4_k_cu_7a57301f_1315664cuda3std6ranges3__45__cpo9iter_swapE - _ZN41_INTERNAL_fdeba83e_4_k_cu_7a57301f_1315664cuda3std3__45__cpo4rendE)
_ZN41_INTERNAL_fdeba83e_4_k_cu_7a57301f_1315664cuda3std3__45__cpo4rendE:
	.zero		1
	.type		_ZN41_INTERNAL_fdeba83e_4_k_cu_7a57301f_1315664cuda3std6ranges3__45__cpo9iter_swapE,@object
	.size		_ZN41_INTERNAL_fdeba83e_4_k_cu_7a57301f_1315664cuda3std6ranges3__45__cpo9iter_swapE,(_ZN41_INTERNAL_fdeba83e_4_k_cu_7a57301f_1315664cuda3std3__48unexpectE - _ZN41_INTERNAL_fdeba83e_4_k_cu_7a57301f_1315664cuda3std6ranges3__45__cpo9iter_swapE)
_ZN41_INTERNAL_fdeba83e_4_k_cu_7a57301f_1315664cuda3std6ranges3__45__cpo9iter_swapE:
	.zero		1
	.type		_ZN41_INTERNAL_fdeba83e_4_k_cu_7a57301f_1315664cuda3std3__48unexpectE,@object
	.size		_ZN41_INTERNAL_fdeba83e_4_k_cu_7a57301f_1315664cuda3std3__48unexpectE,(_ZN41_INTERNAL_fdeba83e_4_k_cu_7a57301f_1315666thrust24THRUST_300001_SM_1000_NS8cuda_cub3parE - _ZN41_INTERNAL_fdeba83e_4_k_cu_7a57301f_1315664cuda3std3__48unexpectE)
_ZN41_INTERNAL_fdeba83e_4_k_cu_7a57301f_1315664cuda3std3__48unexpectE:
	.zero		1
	.type		_ZN41_INTERNAL_fdeba83e_4_k_cu_7a57301f_1315666thrust24THRUST_300001_SM_1000_NS8cuda_cub3parE,@object
	.size		_ZN41_INTERNAL_fdeba83e_4_k_cu_7a57301f_1315666thrust24THRUST_300001_SM_1000_NS8cuda_cub3parE,(_ZN41_INTERNAL_fdeba83e_4_k_cu_7a57301f_1315666thrust24THRUST_300001_SM_1000_NS12placeholders2_4E - _ZN41_INTERNAL_fdeba83e_4_k_cu_7a57301f_1315666thrust24THRUST_300001_SM_1000_NS8cuda_cub3parE)
_ZN41_INTERNAL_fdeba83e_4_k_cu_7a57301f_1315666thrust24THRUST_300001_SM_1000_NS8cuda_cub3parE:
	.zero		1
	.type		_ZN41_INTERNAL_fdeba83e_4_k_cu_7a57301f_1315666thrust24THRUST_300001_SM_1000_NS12placeholders2_4E,@object
	.size		_ZN41_INTERNAL_fdeba83e_4_k_cu_7a57301f_1315666thrust24THRUST_300001_SM_1000_NS12placeholders2_4E,(_ZN41_INTERNAL_fdeba83e_4_k_cu_7a57301f_1315664cuda3std3__45__cpo4cendE - _ZN41_INTERNAL_fdeba83e_4_k_cu_7a57301f_1315666thrust24THRUST_300001_SM_1000_NS12placeholders2_4E)
_ZN41_INTERNAL_fdeba83e_4_k_cu_7a57301f_1315666thrust24THRUST_300001_SM_1000_NS12placeholders2_4E:
	.zero		1
	.type		_ZN41_INTERNAL_fdeba83e_4_k_cu_7a57301f_1315664cuda3std3__45__cpo4cendE,@object
	.size		_ZN41_INTERNAL_fdeba83e_4_k_cu_7a57301f_1315664cuda3std3__45__cpo4cendE,(_ZN41_INTERNAL_fdeba83e_4_k_cu_7a57301f_1315664cuda3std6ranges3__45__cpo4cendE - _ZN41_INTERNAL_fdeba83e_4_k_cu_7a57301f_1315664cuda3std3__45__cpo4cendE)
_ZN41_INTERNAL_fdeba83e_4_k_cu_7a57301f_1315664cuda3std3__45__cpo4cendE:
	.zero		1
	.type		_ZN41_INTERNAL_fdeba83e_4_k_cu_7a57301f_1315664cuda3std6ranges3__45__cpo4cendE,@object
	.size		_ZN41_INTERNAL_fdeba83e_4_k_cu_7a57301f_1315664cuda3std6ranges3__45__cpo4cendE,(_ZN41_INTERNAL_fdeba83e_4_k_cu_7a57301f_1315664cuda3std3__420unreachable_sentinelE - _ZN41_INTERNAL_fdeba83e_4_k_cu_7a57301f_1315664cuda3std6ranges3__45__cpo4cendE)
_ZN41_INTERNAL_fdeba83e_4_k_cu_7a57301f_1315664cuda3std6ranges3__45__cpo4cendE:
	.zero		1
	.type		_ZN41_INTERNAL_fdeba83e_4_k_cu_7a57301f_1315664cuda3std3__420unreachable_sentinelE,@object
	.size		_ZN41_INTERNAL_fdeba83e_4_k_cu_7a57301f_1315664cuda3std3__420unreachable_sentinelE,(_ZN41_INTERNAL_fdeba83e_4_k_cu_7a57301f_1315664cuda3std6ranges3__45__cpo5ssizeE - _ZN41_INTERNAL_fdeba83e_4_k_cu_7a57301f_1315664cuda3std3__420unreachable_sentinelE)
_ZN41_INTERNAL_fdeba83e_4_k_cu_7a57301f_1315664cuda3std3__420unreachable_sentinelE:
	.zero		1
	.type		_ZN41_INTERNAL_fdeba83e_4_k_cu_7a57301f_1315664cuda3std6ranges3__45__cpo5ssizeE,@object
	.size		_ZN41_INTERNAL_fdeba83e_4_k_cu_7a57301f_1315664cuda3std6ranges3__45__cpo5ssizeE,(_ZN41_INTERNAL_fdeba83e_4_k_cu_7a57301f_1315666thrust24THRUST_300001_SM_1000_NS12placeholders2_8E - _ZN41_INTERNAL_fdeba83e_4_k_cu_7a57301f_1315664cuda3std6ranges3__45__cpo5ssizeE)
_ZN41_INTERNAL_fdeba83e_4_k_cu_7a57301f_1315664cuda3std6ranges3__45__cpo5ssizeE:
	.zero		1
	.type		_ZN41_INTERNAL_fdeba83e_4_k_cu_7a57301f_1315666thrust24THRUST_300001_SM_1000_NS12placeholders2_8E,@object
	.size		_ZN41_INTERNAL_fdeba83e_4_k_cu_7a57301f_1315666thrust24THRUST_300001_SM_1000_NS12placeholders2_8E,(_ZN41_INTERNAL_fdeba83e_4_k_cu_7a57301f_1315664cuda3std3__45__cpo5crendE - _ZN41_INTERNAL_fdeba83e_4_k_cu_7a57301f_1315666thrust24THRUST_300001_SM_1000_NS12placeholders2_8E)
_ZN41_INTERNAL_fdeba83e_4_k_cu_7a57301f_1315666thrust24THRUST_300001_SM_1000_NS12placeholders2_8E:
	.zero		1
	.type		_ZN41_INTERNAL_fdeba83e_4_k_cu_7a57301f_1315664cuda3std3__45__cpo5crendE,@object
	.size		_ZN41_INTERNAL_fdeba83e_4_k_cu_7a57301f_1315664cuda3std3__45__cpo5crendE,(_ZN41_INTERNAL_fdeba83e_4_k_cu_7a57301f_1315664cuda3std6ranges3__45__cpo4prevE - _ZN41_INTERNAL_fdeba83e_4_k_cu_7a57301f_1315664cuda3std3__45__cpo5crendE)
_ZN41_INTERNAL_fdeba83e_4_k_cu_7a57301f_1315664cuda3std3__45__cpo5crendE:
	.zero		1
	.type		_ZN41_INTERNAL_fdeba83e_4_k_cu_7a57301f_1315664cuda3std6ranges3__45__cpo4prevE,@object
	.size		_ZN41_INTERNAL_fdeba83e_4_k_cu_7a57301f_1315664cuda3std6ranges3__45__cpo4prevE,(_ZN41_INTERNAL_fdeba83e_4_k_cu_7a57301f_1315664cuda3std6ranges3__45__cpo9iter_moveE - _ZN41_INTERNAL_fdeba83e_4_k_cu_7a57301f_1315664cuda3std6ranges3__45__cpo4prevE)
_ZN41_INTERNAL_fdeba83e_4_k_cu_7a57301f_1315664cuda3std6ranges3__45__cpo4prevE:
	.zero		1
	.type		_ZN41_INTERNAL_fdeba83e_4_k_cu_7a57301f_1315664cuda3std6ranges3__45__cpo9iter_moveE,@object
	.size		_ZN41_INTERNAL_fdeba83e_4_k_cu_7a57301f_1315664cuda3std6ranges3__45__cpo9iter_moveE,(_ZN41_INTERNAL_fdeba83e_4_k_cu_7a57301f_1315666thrust24THRUST_300001_SM_1000_NS6system6detail10sequential3seqE - _ZN41_INTERNAL_fdeba83e_4_k_cu_7a57301f_1315664cuda3std6ranges3__45__cpo9iter_moveE)
_ZN41_INTERNAL_fdeba83e_4_k_cu_7a57301f_1315664cuda3std6ranges3__45__cpo9iter_moveE:
	.zero		1
	.type		_ZN41_INTERNAL_fdeba83e_4_k_cu_7a57301f_1315666thrust24THRUST_300001_SM_1000_NS6system6detail10sequential3seqE,@object
	.size		_ZN41_INTERNAL_fdeba83e_4_k_cu_7a57301f_1315666thrust24THRUST_300001_SM_1000_NS6system6detail10sequential3seqE,(.L_31 - _ZN41_INTERNAL_fdeba83e_4_k_cu_7a57301f_1315666thrust24THRUST_300001_SM_1000_NS6system6detail10sequential3seqE)
_ZN41_INTERNAL_fdeba83e_4_k_cu_7a57301f_1315666thrust24THRUST_300001_SM_1000_NS6system6detail10sequential3seqE:
	.zero		1
.L_31:


//--------------------- .nv.constant0._ZN3cub18CUB_300001_SM_10006detail11EmptyKernelIvEEvv --------------------------
	.section	.nv.constant0._ZN3cub18CUB_300001_SM_10006detail11EmptyKernelIvEEvv,"a",@progbits
	.sectionflags	@""
	.align	4
.nv.constant0._ZN3cub18CUB_300001_SM_10006detail11EmptyKernelIvEEvv:
	.zero		896


//--------------------- .nv.constant0._Z15add_bias_kernelIdEvPT_PKS0_ii --------------------------
	.section	.nv.constant0._Z15add_bias_kernelIdEvPT_PKS0_ii,"a",@progbits
	.sectionflags	@""
	.align	4
.nv.constant0._Z15add_bias_kernelIdEvPT_PKS0_ii:
	.zero		920


//--------------------- .nv.constant0._Z15add_bias_kernelIfEvPT_PKS0_ii --------------------------
	.section	.nv.constant0._Z15add_bias_kernelIfEvPT_PKS0_ii,"a",@progbits
	.sectionflags	@""
	.align	4
.nv.constant0._Z15add_bias_kernelIfEvPT_PKS0_ii:
	.zero		920


//--------------------- SYMBOLS --------------------------

	.type		.nv.reservedSmem.offset0,@object
	.size		.nv.reservedSmem.offset0,0x4
